//
// Generated by NVIDIA NVVM Compiler
//
// Compiler Build ID: CL-36424714
// Cuda compilation tools, release 13.0, V13.0.88
// Based on NVVM 20.0.0
//

.version 9.0
.target sm_100
.address_size 64

	// .globl	_Z10blur_imagePfS_iii

.visible .entry _Z10blur_imagePfS_iii(
	.param .u64 .ptr .align 1 _Z10blur_imagePfS_iii_param_0,
	.param .u64 .ptr .align 1 _Z10blur_imagePfS_iii_param_1,
	.param .u32 _Z10blur_imagePfS_iii_param_2,
	.param .u32 _Z10blur_imagePfS_iii_param_3,
	.param .u32 _Z10blur_imagePfS_iii_param_4
)
{
	.reg .pred 	%p<91>;
	.reg .b32 	%r<65>;
	.reg .b32 	%f<133>;
	.reg .b64 	%rd<15>;

	ld.param.u64 	%rd6, [_Z10blur_imagePfS_iii_param_0];
	ld.param.u64 	%rd5, [_Z10blur_imagePfS_iii_param_1];
	ld.param.u32 	%r30, [_Z10blur_imagePfS_iii_param_2];
	ld.param.u32 	%r31, [_Z10blur_imagePfS_iii_param_3];
	ld.param.u32 	%r32, [_Z10blur_imagePfS_iii_param_4];
	cvta.to.global.u64 	%rd1, %rd6;
	mov.u32 	%r33, %ntid.y;
	mov.u32 	%r34, %ctaid.y;
	mov.u32 	%r35, %tid.y;
	mad.lo.s32 	%r1, %r33, %r34, %r35;
	mov.u32 	%r36, %ntid.x;
	mov.u32 	%r37, %ctaid.x;
	mov.u32 	%r38, %tid.x;
	mad.lo.s32 	%r2, %r36, %r37, %r38;
	setp.ge.s32 	%p2, %r1, %r30;
	setp.ge.s32 	%p3, %r2, %r31;
	or.pred  	%p4, %p2, %p3;
	@%p4 bra 	$L__BB0_43;
	neg.s32 	%r3, %r32;
	setp.lt.s32 	%p5, %r32, 0;
	mov.f32 	%f112, 0f00000000;
	mov.f32 	%f111, %f112;
	@%p5 bra 	$L__BB0_42;
	shl.b32 	%r39, %r32, 1;
	and.b32  	%r4, %r39, 6;
	and.b32  	%r5, %r32, 1;
	sub.s32 	%r6, 3, %r32;
	and.b32  	%r40, %r39, -8;
	neg.s32 	%r7, %r40;
	sub.s32 	%r8, %r2, %r32;
	mov.f32 	%f111, 0f00000000;
	mov.u32 	%r57, %r3;
	mov.f32 	%f112, %f111;
$L__BB0_3:
	setp.lt.u32 	%p6, %r32, 4;
	add.s32 	%r41, %r57, %r1;
	setp.gt.s32 	%p7, %r41, -1;
	setp.lt.s32 	%p8, %r41, %r30;
	and.pred  	%p1, %p7, %p8;
	mul.lo.s32 	%r10, %r41, %r31;
	mov.u32 	%r63, %r3;
	@%p6 bra 	$L__BB0_23;
	add.s32 	%r58, %r8, %r10;
	mov.u32 	%r59, %r8;
	mov.u32 	%r60, %r7;
	mov.u32 	%r61, %r6;
$L__BB0_5:
	.pragma "nounroll";
	setp.gt.s32 	%p9, %r59, -1;
	setp.lt.s32 	%p10, %r59, %r31;
	and.pred  	%p11, %p9, %p10;
	and.pred  	%p12, %p1, %p11;
	mul.wide.s32 	%rd7, %r58, 4;
	add.s64 	%rd2, %rd1, %rd7;
	not.pred 	%p13, %p12;
	@%p13 bra 	$L__BB0_7;
	ld.global.f32 	%f75, [%rd2];
	add.f32 	%f112, %f112, %f75;
	add.f32 	%f111, %f111, 0f3F800000;
$L__BB0_7:
	add.s32 	%r42, %r59, 1;
	setp.gt.s32 	%p14, %r42, -1;
	setp.lt.s32 	%p15, %r42, %r31;
	and.pred  	%p16, %p14, %p15;
	and.pred  	%p17, %p1, %p16;
	not.pred 	%p18, %p17;
	@%p18 bra 	$L__BB0_9;
	ld.global.f32 	%f76, [%rd2+4];
	add.f32 	%f112, %f112, %f76;
	add.f32 	%f111, %f111, 0f3F800000;
$L__BB0_9:
	add.s32 	%r43, %r59, 2;
	setp.gt.s32 	%p19, %r43, -1;
	setp.lt.s32 	%p20, %r43, %r31;
	and.pred  	%p21, %p19, %p20;
	and.pred  	%p22, %p1, %p21;
	not.pred 	%p23, %p22;
	@%p23 bra 	$L__BB0_11;
	ld.global.f32 	%f77, [%rd2+8];
	add.f32 	%f112, %f112, %f77;
	add.f32 	%f111, %f111, 0f3F800000;
$L__BB0_11:
	add.s32 	%r44, %r59, 3;
	setp.gt.s32 	%p24, %r44, -1;
	setp.lt.s32 	%p25, %r44, %r31;
	and.pred  	%p26, %p24, %p25;
	and.pred  	%p27, %p1, %p26;
	not.pred 	%p28, %p27;
	@%p28 bra 	$L__BB0_13;
	ld.global.f32 	%f78, [%rd2+12];
	add.f32 	%f112, %f112, %f78;
	add.f32 	%f111, %f111, 0f3F800000;
$L__BB0_13:
	add.s32 	%r45, %r59, 4;
	setp.gt.s32 	%p29, %r45, -1;
	setp.lt.s32 	%p30, %r45, %r31;
	and.pred  	%p31, %p29, %p30;
	and.pred  	%p32, %p1, %p31;
	not.pred 	%p33, %p32;
	@%p33 bra 	$L__BB0_15;
	ld.global.f32 	%f79, [%rd2+16];
	add.f32 	%f112, %f112, %f79;
	add.f32 	%f111, %f111, 0f3F800000;
$L__BB0_15:
	add.s32 	%r46, %r59, 5;
	setp.gt.s32 	%p34, %r46, -1;
	setp.lt.s32 	%p35, %r46, %r31;
	and.pred  	%p36, %p34, %p35;
	and.pred  	%p37, %p1, %p36;
	not.pred 	%p38, %p37;
	@%p38 bra 	$L__BB0_17;
	ld.global.f32 	%f80, [%rd2+20];
	add.f32 	%f112, %f112, %f80;
	add.f32 	%f111, %f111, 0f3F800000;
$L__BB0_17:
	add.s32 	%r47, %r59, 6;
	setp.gt.s32 	%p39, %r47, -1;
	setp.lt.s32 	%p40, %r47, %r31;
	and.pred  	%p41, %p39, %p40;
	and.pred  	%p42, %p1, %p41;
	not.pred 	%p43, %p42;
	@%p43 bra 	$L__BB0_19;
	ld.global.f32 	%f81, [%rd2+24];
	add.f32 	%f112, %f112, %f81;
	add.f32 	%f111, %f111, 0f3F800000;
$L__BB0_19:
	add.s32 	%r48, %r59, 7;
	setp.gt.s32 	%p44, %r48, -1;
	setp.lt.s32 	%p45, %r48, %r31;
	and.pred  	%p46, %p44, %p45;
	and.pred  	%p47, %p1, %p46;
	not.pred 	%p48, %p47;
	@%p48 bra 	$L__BB0_21;
	ld.global.f32 	%f82, [%rd2+28];
	add.f32 	%f112, %f112, %f82;
	add.f32 	%f111, %f111, 0f3F800000;
$L__BB0_21:
	add.s32 	%r61, %r61, 8;
	add.s32 	%r60, %r60, 8;
	add.s32 	%r59, %r59, 8;
	add.s32 	%r58, %r58, 8;
	setp.ne.s32 	%p49, %r60, 0;
	@%p49 bra 	$L__BB0_5;
	add.s32 	%r63, %r61, -3;
$L__BB0_23:
	setp.lt.u32 	%p50, %r4, 3;
	@%p50 bra 	$L__BB0_33;
	add.s32 	%r22, %r63, %r2;
	setp.gt.s32 	%p51, %r22, -1;
	setp.lt.s32 	%p52, %r22, %r31;
	and.pred  	%p53, %p51, %p52;
	and.pred  	%p55, %p1, %p53;
	add.s32 	%r49, %r22, %r10;
	mul.wide.s32 	%rd8, %r49, 4;
	add.s64 	%rd3, %rd1, %rd8;
	not.pred 	%p56, %p55;
	@%p56 bra 	$L__BB0_26;
	ld.global.f32 	%f83, [%rd3];
	add.f32 	%f112, %f112, %f83;
	add.f32 	%f111, %f111, 0f3F800000;
$L__BB0_26:
	add.s32 	%r50, %r22, 1;
	setp.gt.s32 	%p57, %r50, -1;
	setp.lt.s32 	%p58, %r50, %r31;
	and.pred  	%p59, %p57, %p58;
	and.pred  	%p60, %p1, %p59;
	not.pred 	%p61, %p60;
	@%p61 bra 	$L__BB0_28;
	ld.global.f32 	%f84, [%rd3+4];
	add.f32 	%f112, %f112, %f84;
	add.f32 	%f111, %f111, 0f3F800000;
$L__BB0_28:
	add.s32 	%r51, %r22, 2;
	setp.gt.s32 	%p62, %r51, -1;
	setp.lt.s32 	%p63, %r51, %r31;
	and.pred  	%p64, %p62, %p63;
	and.pred  	%p65, %p1, %p64;
	not.pred 	%p66, %p65;
	@%p66 bra 	$L__BB0_30;
	ld.global.f32 	%f85, [%rd3+8];
	add.f32 	%f112, %f112, %f85;
	add.f32 	%f111, %f111, 0f3F800000;
$L__BB0_30:
	add.s32 	%r52, %r22, 3;
	setp.gt.s32 	%p67, %r52, -1;
	setp.lt.s32 	%p68, %r52, %r31;
	and.pred  	%p69, %p67, %p68;
	and.pred  	%p70, %p1, %p69;
	not.pred 	%p71, %p70;
	@%p71 bra 	$L__BB0_32;
	ld.global.f32 	%f86, [%rd3+12];
	add.f32 	%f112, %f112, %f86;
	add.f32 	%f111, %f111, 0f3F800000;
$L__BB0_32:
	add.s32 	%r63, %r63, 4;
$L__BB0_33:
	setp.eq.s32 	%p72, %r5, 0;
	@%p72 bra 	$L__BB0_39;
	add.s32 	%r25, %r63, %r2;
	setp.gt.s32 	%p73, %r25, -1;
	setp.lt.s32 	%p74, %r25, %r31;
	and.pred  	%p75, %p73, %p74;
	and.pred  	%p77, %p1, %p75;
	add.s32 	%r53, %r25, %r10;
	mul.wide.s32 	%rd9, %r53, 4;
	add.s64 	%rd4, %rd1, %rd9;
	not.pred 	%p78, %p77;
	@%p78 bra 	$L__BB0_36;
	ld.global.f32 	%f87, [%rd4];
	add.f32 	%f112, %f112, %f87;
	add.f32 	%f111, %f111, 0f3F800000;
$L__BB0_36:
	add.s32 	%r54, %r25, 1;
	setp.gt.s32 	%p79, %r54, -1;
	setp.lt.s32 	%p80, %r54, %r31;
	and.pred  	%p81, %p79, %p80;
	and.pred  	%p82, %p1, %p81;
	not.pred 	%p83, %p82;
	@%p83 bra 	$L__BB0_38;
	ld.global.f32 	%f88, [%rd4+4];
	add.f32 	%f112, %f112, %f88;
	add.f32 	%f111, %f111, 0f3F800000;
$L__BB0_38:
	add.s32 	%r63, %r63, 2;
$L__BB0_39:
	add.s32 	%r28, %r63, %r2;
	setp.gt.s32 	%p84, %r28, -1;
	setp.lt.s32 	%p85, %r28, %r31;
	and.pred  	%p86, %p84, %p85;
	and.pred  	%p88, %p1, %p86;
	not.pred 	%p89, %p88;
	@%p89 bra 	$L__BB0_41;
	add.s32 	%r55, %r28, %r10;
	mul.wide.s32 	%rd10, %r55, 4;
	add.s64 	%rd11, %rd1, %rd10;
	ld.global.f32 	%f89, [%rd11];
	add.f32 	%f112, %f112, %f89;
	add.f32 	%f111, %f111, 0f3F800000;
$L__BB0_41:
	add.s32 	%r29, %r57, 1;
	setp.ne.s32 	%p90, %r57, %r32;
	mov.u32 	%r57, %r29;
	@%p90 bra 	$L__BB0_3;
$L__BB0_42:
	div.rn.f32 	%f90, %f112, %f111;
	mad.lo.s32 	%r56, %r31, %r1, %r2;
	cvta.to.global.u64 	%rd12, %rd5;
	mul.wide.s32 	%rd13, %r56, 4;
	add.s64 	%rd14, %rd12, %rd13;
	st.global.f32 	[%rd14], %f90;
$L__BB0_43:
	ret;

}


// ===== COMPILED SASS (sm_100) =====

	.target	sm_100

	.elftype	@"ET_EXEC"


//--------------------- .note.nv.tkinfo           --------------------------
	.section	.note.nv.tkinfo,"",@"SHT_NOTE"
	.sectionflags	@"SHF_NOTE_NV_TKINFO"
	.tkinfo
        /*0018*/ 	.word	0x00000002
        /*0030*/ 	.string	""
        /*0030*/ 	.string	"ptxas"
        /*0030*/ 	.string	"Cuda compilation tools, release 13.0, V13.0.88"
        /*0030*/ 	.string	"Build cuda_13.0.r13.0/compiler.36424714_0"
        /*0030*/ 	.string	"-arch sm_100 -m 64 "



//--------------------- .note.nv.cuinfo           --------------------------
	.section	.note.nv.cuinfo,"",@"SHT_NOTE"
	.sectionflags	@"SHF_NOTE_NV_CUINFO"
        /*0018*/ 	.short	0x0002
        /*001a*/ 	.short	0x0064
        /*001c*/ 	.short	0x0082
	.zero		2


//--------------------- .nv.info                  --------------------------
	.section	.nv.info,"",@"SHT_CUDA_INFO"
	.align	4


	//----- nvinfo : EIATTR_REGCOUNT
	.align		4
        /*0000*/ 	.byte	0x04, 0x2f
        /*0002*/ 	.short	(.L_1 - .L_0)
	.align		4
.L_0:
        /*0004*/ 	.word	index@(_Z10blur_imagePfS_iii)
        /*0008*/ 	.word	0x0000001c


	//----- nvinfo : EIATTR_FRAME_SIZE
	.align		4
.L_1:
        /*000c*/ 	.byte	0x04, 0x11
        /*000e*/ 	.short	(.L_3 - .L_2)
	.align		4
.L_2:
        /*0010*/ 	.word	index@($__internal_0_$__cuda_sm3x_div_rn_noftz_f32_slowpath)
        /*0014*/ 	.word	0x00000000


	//----- nvinfo : EIATTR_FRAME_SIZE
	.align		4
.L_3:
        /*0018*/ 	.byte	0x04, 0x11
        /*001a*/ 	.short	(.L_5 - .L_4)
	.align		4
.L_4:
        /*001c*/ 	.word	index@(_Z10blur_imagePfS_iii)
        /*0020*/ 	.word	0x00000000


	//----- nvinfo : EIATTR_MIN_STACK_SIZE
	.align		4
.L_5:
        /*0024*/ 	.byte	0x04, 0x12
        /*0026*/ 	.short	(.L_7 - .L_6)
	.align		4
.L_6:
        /*0028*/ 	.word	index@(_Z10blur_imagePfS_iii)
        /*002c*/ 	.word	0x00000000
.L_7:


//--------------------- .nv.compat                --------------------------
	.section	.nv.compat,"",@"SHT_CUDA_COMPAT_INFO"
	.align	4
        /*0000*/ 	.byte	0x02, 0x09, 0x00, 0x00, 0x02, 0x02, 0x01, 0x00, 0x02, 0x05, 0x05, 0x00, 0x03, 0x07, 0x01, 0x01
        /*0010*/ 	.byte	0x02, 0x03, 0x00, 0x00, 0x02, 0x06, 0x01, 0x00, 0x04, 0x0b, 0x08, 0x00, 0x01, 0x00, 0x00, 0x00
        /*0020*/ 	.byte	0x00, 0x00, 0x00, 0x00


//--------------------- .nv.info._Z10blur_imagePfS_iii --------------------------
	.section	.nv.info._Z10blur_imagePfS_iii,"",@"SHT_CUDA_INFO"
	.sectionflags	@""
	.align	4


	//----- nvinfo : EIATTR_CUDA_API_VERSION
	.align		4
        /*0000*/ 	.byte	0x04, 0x37
        /*0002*/ 	.short	(.L_9 - .L_8)
.L_8:
        /*0004*/ 	.word	0x00000082


	//----- nvinfo : EIATTR_KPARAM_INFO
	.align		4
.L_9:
        /*0008*/ 	.byte	0x04, 0x17
        /*000a*/ 	.short	(.L_11 - .L_10)
.L_10:
        /*000c*/ 	.word	0x00000000
        /*0010*/ 	.short	0x0004
        /*0012*/ 	.short	0x0018
        /*0014*/ 	.byte	0x00, 0xf0, 0x11, 0x00


	//----- nvinfo : EIATTR_KPARAM_INFO
	.align		4
.L_11:
        /*0018*/ 	.byte	0x04, 0x17
        /*001a*/ 	.short	(.L_13 - .L_12)
.L_12:
        /*001c*/ 	.word	0x00000000
        /*0020*/ 	.short	0x0003
        /*0022*/ 	.short	0x0014
        /*0024*/ 	.byte	0x00, 0xf0, 0x11, 0x00


	//----- nvinfo : EIATTR_KPARAM_INFO
	.align		4
.L_13:
        /*0028*/ 	.byte	0x04, 0x17
        /*002a*/ 	.short	(.L_15 - .L_14)
.L_14:
        /*002c*/ 	.word	0x00000000
        /*0030*/ 	.short	0x0002
        /*0032*/ 	.short	0x0010
        /*0034*/ 	.byte	0x00, 0xf0, 0x11, 0x00


	//----- nvinfo : EIATTR_KPARAM_INFO
	.align		4
.L_15:
        /*0038*/ 	.byte	0x04, 0x17
        /*003a*/ 	.short	(.L_17 - .L_16)
.L_16:
        /*003c*/ 	.word	0x00000000
        /*0040*/ 	.short	0x0001
        /*0042*/ 	.short	0x0008
        /*0044*/ 	.byte	0x00, 0xf5, 0x21, 0x00


	//----- nvinfo : EIATTR_KPARAM_INFO
	.align		4
.L_17:
        /*0048*/ 	.byte	0x04, 0x17
        /*004a*/ 	.short	(.L_19 - .L_18)
.L_18:
        /*004c*/ 	.word	0x00000000
        /*0050*/ 	.short	0x0000
        /*0052*/ 	.short	0x0000
        /*0054*/ 	.byte	0x00, 0xf5, 0x21, 0x00


	//----- nvinfo : EIATTR_SPARSE_MMA_MASK
	.align		4
.L_19:
        /*0058*/ 	.byte	0x03, 0x50
        /*005a*/ 	.short	0x0000


	//----- nvinfo : EIATTR_MAXREG_COUNT
	.align		4
        /*005c*/ 	.byte	0x03, 0x1b
        /*005e*/ 	.short	0x00ff


	//----- nvinfo : EIATTR_MERCURY_ISA_VERSION
	.align		4
        /*0060*/ 	.byte	0x03, 0x5f
        /*0062*/ 	.short	0x0101


	//----- nvinfo : EIATTR_VRC_CTA_INIT_COUNT
	.align		4
        /*0064*/ 	.byte	0x02, 0x4a
	.zero		1
	.zero		1


	//----- nvinfo : EIATTR_EXIT_INSTR_OFFSETS
	.align		4
        /*0068*/ 	.byte	0x04, 0x1c
        /*006a*/ 	.short	(.L_21 - .L_20)


	//   ....[0]....
.L_20:
        /*006c*/ 	.word	0x000000c0


	//   ....[1]....
        /*0070*/ 	.word	0x00000c90


	//----- nvinfo : EIATTR_CRS_STACK_SIZE
	.align		4
.L_21:
        /*0074*/ 	.byte	0x04, 0x1e
        /*0076*/ 	.short	(.L_23 - .L_22)
.L_22:
        /*0078*/ 	.word	0x00000000


	//----- nvinfo : EIATTR_CBANK_PARAM_SIZE
	.align		4
.L_23:
        /*007c*/ 	.byte	0x03, 0x19
        /*007e*/ 	.short	0x001c


	//----- nvinfo : EIATTR_PARAM_CBANK
	.align		4
        /*0080*/ 	.byte	0x04, 0x0a
        /*0082*/ 	.short	(.L_25 - .L_24)
	.align		4
.L_24:
        /*0084*/ 	.word	index@(.nv.constant0._Z10blur_imagePfS_iii)
        /*0088*/ 	.short	0x0380
        /*008a*/ 	.short	0x001c


	//----- nvinfo : EIATTR_SW_WAR
	.align		4
.L_25:
        /*008c*/ 	.byte	0x04, 0x36
        /*008e*/ 	.short	(.L_27 - .L_26)
.L_26:
        /*0090*/ 	.word	0x00000008
.L_27:


//--------------------- .nv.callgraph             --------------------------
	.section	.nv.callgraph,"",@"SHT_CUDA_CALLGRAPH"
	.align	4
	.sectionentsize	8
	.align		4
        /*0000*/ 	.word	0x00000000
	.align		4
        /*0004*/ 	.word	0xffffffff
	.align		4
        /*0008*/ 	.word	0x00000000
	.align		4
        /*000c*/ 	.word	0xfffffffe
	.align		4
        /*0010*/ 	.word	0x00000000
	.align		4
        /*0014*/ 	.word	0xfffffffd
	.align		4
        /*0018*/ 	.word	0x00000000
	.align		4
        /*001c*/ 	.word	0xfffffffc


//--------------------- .text._Z10blur_imagePfS_iii --------------------------
	.section	.text._Z10blur_imagePfS_iii,"ax",@progbits
	.align	128
        .global         _Z10blur_imagePfS_iii
        .type           _Z10blur_imagePfS_iii,@function
        .size           _Z10blur_imagePfS_iii,(.L_x_22 - _Z10blur_imagePfS_iii)
        .other          _Z10blur_imagePfS_iii,@"STO_CUDA_ENTRY STV_DEFAULT"
_Z10blur_imagePfS_iii:
.text._Z10blur_imagePfS_iii:
[----:B------:R-:W-:Y:S01]  /*0000*/  LDC R1, c[0x0][0x37c] ;  /* 0x0000df00ff017b82 */ /* 0x000fe20000000800 */
[----:B------:R-:W0:Y:S01]  /*0010*/  S2R R2, SR_CTAID.X ;  /* 0x0000000000027919 */ /* 0x000e220000002500 */
[----:B------:R-:W1:Y:S01]  /*0020*/  LDCU UR4, c[0x0][0x364] ;  /* 0x00006c80ff0477ac */ /* 0x000e620008000800 */
[----:B------:R-:W0:Y:S01]  /*0030*/  S2R R3, SR_TID.X ;  /* 0x0000000000037919 */ /* 0x000e220000002100 */
[----:B------:R-:W0:Y:S01]  /*0040*/  LDCU UR5, c[0x0][0x360] ;  /* 0x00006c00ff0577ac */ /* 0x000e220008000800 */
[----:B------:R-:W1:Y:S01]  /*0050*/  S2R R5, SR_CTAID.Y ;  /* 0x0000000000057919 */ /* 0x000e620000002600 */
[----:B------:R-:W2:Y:S01]  /*0060*/  LDCU.64 UR6, c[0x0][0x390] ;  /* 0x00007200ff0677ac */ /* 0x000ea20008000a00 */
[----:B------:R-:W1:Y:S01]  /*0070*/  S2R R0, SR_TID.Y ;  /* 0x0000000000007919 */ /* 0x000e620000002200 */
[----:B0-----:R-:W-:-:S05]  /*0080*/  IMAD R2, R2, UR5, R3 ;  /* 0x0000000502027c24 */ /* 0x001fca000f8e0203 */
[----:B--2---:R-:W-:Y:S01]  /*0090*/  ISETP.GE.AND P0, PT, R2, UR7, PT ;  /* 0x0000000702007c0c */ /* 0x004fe2000bf06270 */
[----:B-1----:R-:W-:-:S05]  /*00a0*/  IMAD R5, R5, UR4, R0 ;  /* 0x0000000405057c24 */ /* 0x002fca000f8e0200 */
[----:B------:R-:W-:-:S13]  /*00b0*/  ISETP.GE.OR P0, PT, R5, UR6, P0 ;  /* 0x0000000605007c0c */ /* 0x000fda0008706670 */
[----:B------:R-:W-:Y:S05]  /*00c0*/  @P0 EXIT ;  /* 0x000000000000094d */ /* 0x000fea0003800000 */
[----:B------:R-:W0:Y:S01]  /*00d0*/  LDCU UR7, c[0x0][0x398] ;  /* 0x00007300ff0777ac */ /* 0x000e220008000800 */
[----:B------:R-:W-:Y:S02]  /*00e0*/  IMAD.MOV.U32 R4, RZ, RZ, RZ ;  /* 0x000000ffff047224 */ /* 0x000fe400078e00ff */
[----:B------:R-:W-:Y:S01]  /*00f0*/  IMAD.MOV.U32 R3, RZ, RZ, RZ ;  /* 0x000000ffff037224 */ /* 0x000fe200078e00ff */
[----:B------:R-:W1:Y:S01]  /*0100*/  LDCU.64 UR10, c[0x0][0x358] ;  /* 0x00006b00ff0a77ac */ /* 0x000e620008000a00 */
[----:B0-----:R-:W-:-:S09]  /*0110*/  UISETP.GE.AND UP0, UPT, UR7, URZ, UPT ;  /* 0x000000ff0700728c */ /* 0x001fd2000bf06270 */
[----:B-1----:R-:W-:Y:S05]  /*0120*/  BRA.U !UP0, `(.L_x_0) ;  /* 0x00000009088c7547 */ /* 0x002fea000b800000 */
[----:B------:R-:W-:Y:S02]  /*0130*/  USHF.L.U32 UR4, UR7, 0x1, URZ ;  /* 0x0000000107047899 */ /* 0x000fe400080006ff */
[----:B------:R-:W-:Y:S01]  /*0140*/  VIADD R0, R2, -UR7 ;  /* 0x8000000702007c36 */ /* 0x000fe20008000000 */
[----:B------:R-:W-:Y:S01]  /*0150*/  UIADD3 UR8, UPT, UPT, -UR7, URZ, URZ ;  /* 0x000000ff07087290 */ /* 0x000fe2000fffe1ff */
[----:B------:R-:W-:Y:S01]  /*0160*/  IMAD.MOV.U32 R3, RZ, RZ, RZ ;  /* 0x000000ffff037224 */ /* 0x000fe200078e00ff */
[----:B------:R-:W-:Y:S01]  /*0170*/  ULOP3.LUT UR6, UR4, 0xfffffff8, URZ, 0xc0, !UPT ;  /* 0xfffffff804067892 */ /* 0x000fe2000f8ec0ff */
[----:B------:R-:W-:Y:S01]  /*0180*/  IMAD.MOV.U32 R4, RZ, RZ, RZ ;  /* 0x000000ffff047224 */ /* 0x000fe200078e00ff */
[----:B------:R-:W-:Y:S02]  /*0190*/  ULOP3.LUT UR4, UR4, 0x6, URZ, 0xc0, !UPT ;  /* 0x0000000604047892 */ /* 0x000fe4000f8ec0ff */
[----:B------:R-:W-:Y:S02]  /*01a0*/  UIADD3 UR5, UPT, UPT, -UR7, 0x3, URZ ;  /* 0x0000000307057890 */ /* 0x000fe4000fffe1ff */
[----:B------:R-:W-:-:S02]  /*01b0*/  UISETP.GE.U32.AND UP1, UPT, UR4, 0x3, UPT ;  /* 0x000000030400788c */ /* 0x000fc4000bf26070 */
[----:B------:R-:W-:Y:S01]  /*01c0*/  UIADD3 UR9, UPT, UPT, -UR6, URZ, URZ ;  /* 0x000000ff06097290 */ /* 0x000fe2000fffe1ff */
[----:B------:R-:W-:-:S11]  /*01d0*/  UMOV UR4, UR8 ;  /* 0x0000000800047c82 */ /* 0x000fd60008000000 */
.L_x_7:
[----:B------:R-:W0:Y:S01]  /*01e0*/  LDCU UR7, c[0x0][0x398] ;  /* 0x00007300ff0777ac */ /* 0x000e220008000800 */
[----:B------:R-:W-:Y:S01]  /*01f0*/  VIADD R11, R5, UR4 ;  /* 0x00000004050b7c36 */ /* 0x000fe20008000000 */
[----:B------:R-:W1:Y:S01]  /*0200*/  LDCU UR12, c[0x0][0x390] ;  /* 0x00007200ff0c77ac */ /* 0x000e620008000800 */
[----:B------:R-:W-:Y:S01]  /*0210*/  UMOV UR6, UR4 ;  /* 0x0000000400067c82 */ /* 0x000fe20008000000 */
[----:B------:R-:W-:Y:S02]  /*0220*/  UIADD3 UR4, UPT, UPT, UR4, 0x1, URZ ;  /* 0x0000000104047890 */ /* 0x000fe4000fffe0ff */
[----:B0-----:R-:W-:Y:S02]  /*0230*/  UISETP.GE.U32.AND UP2, UPT, UR7, 0x4, UPT ;  /* 0x000000040700788c */ /* 0x001fe4000bf46070 */
[----:B------:R-:W-:Y:S01]  /*0240*/  UISETP.NE.AND UP0, UPT, UR6, UR7, UPT ;  /* 0x000000070600728c */ /* 0x000fe2000bf05270 */
[----:B-1----:R-:W-:Y:S02]  /*0250*/  ISETP.GE.AND P0, PT, R11, UR12, PT ;  /* 0x0000000c0b007c0c */ /* 0x002fe4000bf06270 */
[----:B------:R-:W-:-:S02]  /*0260*/  UMOV UR6, UR8 ;  /* 0x0000000800067c82 */ /* 0x000fc40008000000 */
[----:B------:R-:W-:Y:S02]  /*0270*/  ISETP.GT.AND P0, PT, R11, -0x1, !P0 ;  /* 0xffffffff0b00780c */ /* 0x000fe40004704270 */
[----:B------:R-:W-:Y:S11]  /*0280*/  BRA.U !UP2, `(.L_x_1) ;  /* 0x000000050a187547 */ /* 0x000ff6000b800000 */
[----:B------:R-:W0:Y:S01]  /*0290*/  LDC.64 R6, c[0x0][0x380] ;  /* 0x0000e000ff067b82 */ /* 0x000e220000000a00 */
[----:B------:R-:W1:Y:S01]  /*02a0*/  LDCU UR6, c[0x0][0x394] ;  /* 0x00007280ff0677ac */ /* 0x000e620008000800 */
[--C-:B------:R-:W-:Y:S01]  /*02b0*/  IMAD.MOV.U32 R10, RZ, RZ, R0.reuse ;  /* 0x000000ffff0a7224 */ /* 0x100fe200078e0000 */
[----:B------:R-:W2:Y:S01]  /*02c0*/  LDCU UR12, c[0x0][0x394] ;  /* 0x00007280ff0c77ac */ /* 0x000ea20008000800 */
[----:B------:R-:W-:Y:S01]  /*02d0*/  UMOV UR7, UR5 ;  /* 0x0000000500077c82 */ /* 0x000fe20008000000 */
[----:B-1----:R-:W-:Y:S01]  /*02e0*/  IMAD R13, R11, UR6, R0 ;  /* 0x000000060b0d7c24 */ /* 0x002fe2000f8e0200 */
[----:B------:R-:W-:-:S06]  /*02f0*/  UMOV UR6, UR9 ;  /* 0x0000000900067c82 */ /* 0x000fcc0008000000 */
.L_x_2:
[C---:B--2---:R-:W-:Y:S01]  /*0300*/  ISETP.GE.AND P6, PT, R10.reuse, UR12, PT ;  /* 0x0000000c0a007c0c */ /* 0x044fe2000bfc6270 */
[C---:B------:R-:W-:Y:S02]  /*0310*/  VIADD R12, R10.reuse, 0x1 ;  /* 0x000000010a0c7836 */ /* 0x040fe40000000000 */
[----:B0-----:R-:W-:Y:S01]  /*0320*/  IMAD.WIDE R8, R13, 0x4, R6 ;  /* 0x000000040d087825 */ /* 0x001fe200078e0206 */
[----:B------:R-:W-:Y:S02]  /*0330*/  ISETP.GT.AND P6, PT, R10, -0x1, !P6 ;  /* 0xffffffff0a00780c */ /* 0x000fe400077c4270 */
[C---:B------:R-:W-:Y:S02]  /*0340*/  ISETP.GE.AND P2, PT, R12.reuse, UR12, PT ;  /* 0x0000000c0c007c0c */ /* 0x040fe4000bf46270 */
[----:B------:R-:W-:Y:S02]  /*0350*/  PLOP3.LUT P6, PT, P0, P6, PT, 0x80, 0x8 ;  /* 0x000000000008781c */ /* 0x000fe400007cd070 */
[----:B------:R-:W-:-:S04]  /*0360*/  ISETP.GT.AND P2, PT, R12, -0x1, !P2 ;  /* 0xffffffff0c00780c */ /* 0x000fc80005744270 */
[----:B------:R-:W-:-:S07]  /*0370*/  PLOP3.LUT P2, PT, P0, P2, PT, 0x80, 0x8 ;  /* 0x000000000008781c */ /* 0x000fce0000745070 */
[----:B------:R-:W2:Y:S06]  /*0380*/  @P6 LDG.E R15, desc[UR10][R8.64] ;  /* 0x0000000a080f6981 */ /* 0x000eac000c1e1900 */
[----:B------:R-:W3:Y:S01]  /*0390*/  @P2 LDG.E R17, desc[UR10][R8.64+0x4] ;  /* 0x0000040a08112981 */ /* 0x000ee2000c1e1900 */
[C---:B------:R-:W-:Y:S02]  /*03a0*/  VIADD R12, R10.reuse, 0x2 ;  /* 0x000000020a0c7836 */ /* 0x040fe40000000000 */
[----:B------:R-:W-:Y:S01]  /*03b0*/  @P6 FADD R3, R3, 1 ;  /* 0x3f80000003036421 */ /* 0x000fe20000000000 */
[----:B------:R-:W-:-:S02]  /*03c0*/  VIADD R14, R10, 0x3 ;  /* 0x000000030a0e7836 */ /* 0x000fc40000000000 */
[----:B------:R-:W-:Y:S01]  /*03d0*/  ISETP.GE.AND P1, PT, R12, UR12, PT ;  /* 0x0000000c0c007c0c */ /* 0x000fe2000bf26270 */
[----:B------:R-:W-:Y:S02]  /*03e0*/  @P2 FADD R3, R3, 1 ;  /* 0x3f80000003032421 */ /* 0x000fe40000000000 */
[----:B------:R-:W-:Y:S02]  /*03f0*/  ISETP.GE.AND P4, PT, R14, UR12, PT ;  /* 0x0000000c0e007c0c */ /* 0x000fe4000bf86270 */
[----:B------:R-:W-:Y:S02]  /*0400*/  ISETP.GT.AND P1, PT, R12, -0x1, !P1 ;  /* 0xffffffff0c00780c */ /* 0x000fe40004f24270 */
[----:B------:R-:W-:Y:S02]  /*0410*/  IADD3 R12, PT, PT, R10, 0x4, RZ ;  /* 0x000000040a0c7810 */ /* 0x000fe40007ffe0ff */
[----:B------:R-:W-:Y:S01]  /*0420*/  ISETP.GT.AND P4, PT, R14, -0x1, !P4 ;  /* 0xffffffff0e00780c */ /* 0x000fe20006784270 */
[----:B------:R-:W-:Y:S01]  /*0430*/  VIADD R14, R10, 0x5 ;  /* 0x000000050a0e7836 */ /* 0x000fe20000000000 */
[----:B------:R-:W-:-:S02]  /*0440*/  ISETP.GE.AND P3, PT, R12, UR12, PT ;  /* 0x0000000c0c007c0c */ /* 0x000fc4000bf66270 */
[----:B------:R-:W-:Y:S02]  /*0450*/  PLOP3.LUT P1, PT, P0, P1, PT, 0x80, 0x8 ;  /* 0x000000000008781c */ /* 0x000fe40000723070 */
[----:B------:R-:W-:Y:S02]  /*0460*/  ISETP.GE.AND P5, PT, R14, UR12, PT ;  /* 0x0000000c0e007c0c */ /* 0x000fe4000bfa6270 */
[----:B------:R-:W-:Y:S01]  /*0470*/  ISETP.GT.AND P3, PT, R12, -0x1, !P3 ;  /* 0xffffffff0c00780c */ /* 0x000fe20005f64270 */
[----:B------:R-:W-:Y:S01]  /*0480*/  VIADD R12, R10, 0x7 ;  /* 0x000000070a0c7836 */ /* 0x000fe20000000000 */
[----:B------:R-:W-:Y:S02]  /*0490*/  PLOP3.LUT P4, PT, P0, P4, PT, 0x80, 0x8 ;  /* 0x000000000008781c */ /* 0x000fe40000789070 */
[----:B------:R-:W-:Y:S02]  /*04a0*/  ISETP.GT.AND P5, PT, R14, -0x1, !P5 ;  /* 0xffffffff0e00780c */ /* 0x000fe40006fa4270 */
[----:B------:R-:W-:-:S02]  /*04b0*/  PLOP3.LUT P3, PT, P0, P3, PT, 0x80, 0x8 ;  /* 0x000000000008781c */ /* 0x000fc40000767070 */
[----:B------:R-:W-:-:S11]  /*04c0*/  PLOP3.LUT P5, PT, P0, P5, PT, 0x80, 0x8 ;  /* 0x000000000008781c */ /* 0x000fd600007ab070 */
[----:B------:R-:W4:Y:S04]  /*04d0*/  @P3 LDG.E R19, desc[UR10][R8.64+0x10] ;  /* 0x0000100a08133981 */ /* 0x000f28000c1e1900 */
[----:B------:R-:W5:Y:S01]  /*04e0*/  @P5 LDG.E R21, desc[UR10][R8.64+0x14] ;  /* 0x0000140a08155981 */ /* 0x000f62000c1e1900 */
[----:B--2---:R-:W-:Y:S01]  /*04f0*/  @P6 FADD R4, R4, R15 ;  /* 0x0000000f04046221 */ /* 0x004fe20000000000 */
[----:B------:R-:W-:-:S05]  /*0500*/  VIADD R15, R10, 0x6 ;  /* 0x000000060a0f7836 */ /* 0x000fca0000000000 */
[C---:B------:R-:W-:Y:S01]  /*0510*/  ISETP.GE.AND P6, PT, R15.reuse, UR12, PT ;  /* 0x0000000c0f007c0c */ /* 0x040fe2000bfc6270 */
[----:B---3--:R-:W-:Y:S01]  /*0520*/  @P2 FADD R4, R4, R17 ;  /* 0x0000001104042221 */ /* 0x008fe20000000000 */
[----:B------:R-:W-:Y:S01]  /*0530*/  ISETP.GE.AND P2, PT, R12, UR12, PT ;  /* 0x0000000c0c007c0c */ /* 0x000fe2000bf46270 */
[----:B------:R-:W2:Y:S01]  /*0540*/  @P4 LDG.E R17, desc[UR10][R8.64+0xc] ;  /* 0x00000c0a08114981 */ /* 0x000ea2000c1e1900 */
[----:B------:R-:W-:-:S03]  /*0550*/  ISETP.GT.AND P6, PT, R15, -0x1, !P6 ;  /* 0xffffffff0f00780c */ /* 0x000fc600077c4270 */
[----:B------:R-:W3:Y:S01]  /*0560*/  @P1 LDG.E R15, desc[UR10][R8.64+0x8] ;  /* 0x0000080a080f1981 */ /* 0x000ee2000c1e1900 */
[----:B------:R-:W-:Y:S02]  /*0570*/  ISETP.GT.AND P2, PT, R12, -0x1, !P2 ;  /* 0xffffffff0c00780c */ /* 0x000fe40005744270 */
[----:B------:R-:W-:Y:S02]  /*0580*/  PLOP3.LUT P6, PT, P0, P6, PT, 0x80, 0x8 ;  /* 0x000000000008781c */ /* 0x000fe400007cd070 */
[----:B------:R-:W-:-:S11]  /*0590*/  PLOP3.LUT P2, PT, P0, P2, PT, 0x80, 0x8 ;  /* 0x000000000008781c */ /* 0x000fd60000745070 */
[----:B------:R-:W5:Y:S04]  /*05a0*/  @P6 LDG.E R23, desc[UR10][R8.64+0x18] ;  /* 0x0000180a08176981 */ /* 0x000f68000c1e1900 */
[----:B------:R-:W5:Y:S01]  /*05b0*/  @P2 LDG.E R25, desc[UR10][R8.64+0x1c] ;  /* 0x00001c0a08192981 */ /* 0x000f62000c1e1900 */
[----:B------:R-:W-:Y:S01]  /*05c0*/  @P1 FADD R3, R3, 1 ;  /* 0x3f80000003031421 */ /* 0x000fe20000000000 */
[----:B------:R-:W-:-:S03]  /*05d0*/  UIADD3 UR6, UPT, UPT, UR6, 0x8, URZ ;  /* 0x0000000806067890 */ /* 0x000fc6000fffe0ff */
[----:B------:R-:W-:Y:S01]  /*05e0*/  @P4 FADD R3, R3, 1 ;  /* 0x3f80000003034421 */ /* 0x000fe20000000000 */
[----:B------:R-:W-:-:S03]  /*05f0*/  UISETP.NE.AND UP2, UPT, UR6, URZ, UPT ;  /* 0x000000ff0600728c */ /* 0x000fc6000bf45270 */
[----:B------:R-:W-:-:S04]  /*0600*/  @P3 FADD R3, R3, 1 ;  /* 0x3f80000003033421 */ /* 0x000fc80000000000 */
[----:B------:R-:W-:-:S04]  /*0610*/  @P5 FADD R3, R3, 1 ;  /* 0x3f80000003035421 */ /* 0x000fc80000000000 */
[----:B------:R-:W-:Y:S01]  /*0620*/  @P6 FADD R3, R3, 1 ;  /* 0x3f80000003036421 */ /* 0x000fe20000000000 */
[----:B------:R-:W-:Y:S02]  /*0630*/  VIADD R13, R13, 0x8 ;  /* 0x000000080d0d7836 */ /* 0x000fe40000000000 */
[----:B------:R-:W-:Y:S02]  /*0640*/  VIADD R10, R10, 0x8 ;  /* 0x000000080a0a7836 */ /* 0x000fe40000000000 */
[----:B------:R-:W-:Y:S01]  /*0650*/  @P2 FADD R3, R3, 1 ;  /* 0x3f80000003032421 */ /* 0x000fe20000000000 */
[----:B------:R-:W-:Y:S01]  /*0660*/  UIADD3 UR7, UPT, UPT, UR7, 0x8, URZ ;  /* 0x0000000807077890 */ /* 0x000fe2000fffe0ff */
[----:B---3--:R-:W-:-:S04]  /*0670*/  @P1 FADD R4, R4, R15 ;  /* 0x0000000f04041221 */ /* 0x008fc80000000000 */
[----:B--2---:R-:W-:-:S04]  /*0680*/  @P4 FADD R4, R4, R17 ;  /* 0x0000001104044221 */ /* 0x004fc80000000000 */
[----:B----4-:R-:W-:-:S04]  /*0690*/  @P3 FADD R4, R4, R19 ;  /* 0x0000001304043221 */ /* 0x010fc80000000000 */
[----:B-----5:R-:W-:-:S04]  /*06a0*/  @P5 FADD R4, R4, R21 ;  /* 0x0000001504045221 */ /* 0x020fc80000000000 */
[----:B------:R-:W-:-:S04]  /*06b0*/  @P6 FADD R4, R4, R23 ;  /* 0x0000001704046221 */ /* 0x000fc80000000000 */
[----:B------:R-:W-:Y:S01]  /*06c0*/  @P2 FADD R4, R4, R25 ;  /* 0x0000001904042221 */ /* 0x000fe20000000000 */
[----:B------:R-:W-:Y:S06]  /*06d0*/  BRA.U UP2, `(.L_x_2) ;  /* 0xfffffffd02087547 */ /* 0x000fec000b83ffff */
[----:B------:R-:W-:-:S12]  /*06e0*/  UIADD3 UR6, UPT, UPT, UR7, -0x3, URZ ;  /* 0xfffffffd07067890 */ /* 0x000fd8000fffe0ff */
.L_x_1:
[----:B------:R-:W0:Y:S01]  /*06f0*/  LDCU UR7, c[0x0][0x398] ;  /* 0x00007300ff0777ac */ /* 0x000e220008000800 */
[----:B------:R-:W1:Y:S01]  /*0700*/  LDCU UR12, c[0x0][0x394] ;  /* 0x00007280ff0c77ac */ /* 0x000e620008000800 */
[----:B0-----:R-:W-:Y:S01]  /*0710*/  ULOP3.LUT UP2, URZ, UR7, 0x1, URZ, 0xc0, !UPT ;  /* 0x0000000107ff7892 */ /* 0x001fe2000f84c0ff */
[----:B-1----:R-:W-:Y:S10]  /*0720*/  BRA.U !UP1, `(.L_x_3) ;  /* 0x0000000109847547 */ /* 0x002ff4000b800000 */
[----:B------:R-:W0:Y:S01]  /*0730*/  LDCU UR7, c[0x0][0x394] ;  /* 0x00007280ff0777ac */ /* 0x000e220008000800 */
[----:B------:R-:W1:Y:S01]  /*0740*/  LDC.64 R6, c[0x0][0x380] ;  /* 0x0000e000ff067b82 */ /* 0x000e620000000a00 */
[----:B------:R-:W-:-:S04]  /*0750*/  VIADD R8, R2, UR6 ;  /* 0x0000000602087c36 */ /* 0x000fc80008000000 */
[C---:B------:R-:W-:Y:S01]  /*0760*/  VIADD R9, R8.reuse, 0x1 ;  /* 0x0000000108097836 */ /* 0x040fe20000000000 */
[C---:B------:R-:W-:Y:S01]  /*0770*/  IADD3 R12, PT, PT, R8.reuse, 0x3, RZ ;  /* 0x00000003080c7810 */ /* 0x040fe20007ffe0ff */
[C---:B------:R-:W-:Y:S01]  /*0780*/  VIADD R10, R8.reuse, 0x2 ;  /* 0x00000002080a7836 */ /* 0x040fe20000000000 */
[C---:B0-----:R-:W-:Y:S02]  /*0790*/  ISETP.GE.AND P1, PT, R8.reuse, UR7, PT ;  /* 0x0000000708007c0c */ /* 0x041fe4000bf26270 */
[C---:B------:R-:W-:Y:S02]  /*07a0*/  ISETP.GE.AND P2, PT, R9.reuse, UR7, PT ;  /* 0x0000000709007c0c */ /* 0x040fe4000bf46270 */
[----:B------:R-:W-:Y:S02]  /*07b0*/  ISETP.GT.AND P1, PT, R8, -0x1, !P1 ;  /* 0xffffffff0800780c */ /* 0x000fe40004f24270 */
[----:B------:R-:W-:Y:S02]  /*07c0*/  ISETP.GE.AND P3, PT, R10, UR7, PT ;  /* 0x000000070a007c0c */ /* 0x000fe4000bf66270 */
[----:B------:R-:W-:Y:S01]  /*07d0*/  ISETP.GT.AND P2, PT, R9, -0x1, !P2 ;  /* 0xffffffff0900780c */ /* 0x000fe20005744270 */
[----:B------:R-:W-:Y:S01]  /*07e0*/  IMAD R9, R11, UR7, R8 ;  /* 0x000000070b097c24 */ /* 0x000fe2000f8e0208 */
[----:B------:R-:W-:-:S02]  /*07f0*/  PLOP3.LUT P1, PT, P0, P1, PT, 0x80, 0x8 ;  /* 0x000000000008781c */ /* 0x000fc40000723070 */
[----:B------:R-:W-:Y:S01]  /*0800*/  ISETP.GT.AND P3, PT, R10, -0x1, !P3 ;  /* 0xffffffff0a00780c */ /* 0x000fe20005f64270 */
[----:B-1----:R-:W-:Y:S01]  /*0810*/  IMAD.WIDE R6, R9, 0x4, R6 ;  /* 0x0000000409067825 */ /* 0x002fe200078e0206 */
[C---:B------:R-:W-:Y:S02]  /*0820*/  ISETP.GE.AND P4, PT, R12.reuse, UR7, PT ;  /* 0x000000070c007c0c */ /* 0x040fe4000bf86270 */
[----:B------:R-:W-:Y:S02]  /*0830*/  PLOP3.LUT P2, PT, P0, P2, PT, 0x80, 0x8 ;  /* 0x000000000008781c */ /* 0x000fe40000745070 */
[----:B------:R-:W-:Y:S02]  /*0840*/  ISETP.GT.AND P4, PT, R12, -0x1, !P4 ;  /* 0xffffffff0c00780c */ /* 0x000fe40006784270 */
[----:B------:R-:W-:Y:S02]  /*0850*/  PLOP3.LUT P3, PT, P0, P3, PT, 0x80, 0x8 ;  /* 0x000000000008781c */ /* 0x000fe40000767070 */
[----:B------:R-:W-:Y:S01]  /*0860*/  PLOP3.LUT P4, PT, P0, P4, PT, 0x80, 0x8 ;  /* 0x000000000008781c */ /* 0x000fe20000789070 */
[----:B------:R-:W2:Y:S06]  /*0870*/  @P1 LDG.E R9, desc[UR10][R6.64] ;  /* 0x0000000a06091981 */ /* 0x000eac000c1e1900 */
[----:B------:R-:W3:Y:S04]  /*0880*/  @P2 LDG.E R13, desc[UR10][R6.64+0x4] ;  /* 0x0000040a060d2981 */ /* 0x000ee8000c1e1900 */
[----:B------:R-:W4:Y:S04]  /*0890*/  @P3 LDG.E R15, desc[UR10][R6.64+0x8] ;  /* 0x0000080a060f3981 */ /* 0x000f28000c1e1900 */
[----:B------:R-:W5:Y:S01]  /*08a0*/  @P4 LDG.E R17, desc[UR10][R6.64+0xc] ;  /* 0x00000c0a06114981 */ /* 0x000f62000c1e1900 */
[----:B------:R-:W-:Y:S01]  /*08b0*/  @P1 FADD R3, R3, 1 ;  /* 0x3f80000003031421 */ /* 0x000fe20000000000 */
[----:B------:R-:W-:-:S03]  /*08c0*/  UIADD3 UR6, UPT, UPT, UR6, 0x4, URZ ;  /* 0x0000000406067890 */ /* 0x000fc6000fffe0ff */
[----:B------:R-:W-:-:S04]  /*08d0*/  @P2 FADD R3, R3, 1 ;  /* 0x3f80000003032421 */ /* 0x000fc80000000000 */
[----:B------:R-:W-:-:S04]  /*08e0*/  @P3 FADD R3, R3, 1 ;  /* 0x3f80000003033421 */ /* 0x000fc80000000000 */
[----:B------:R-:W-:Y:S01]  /*08f0*/  @P4 FADD R3, R3, 1 ;  /* 0x3f80000003034421 */ /* 0x000fe20000000000 */
[----:B--2---:R-:W-:-:S04]  /*0900*/  @P1 FADD R4, R4, R9 ;  /* 0x0000000904041221 */ /* 0x004fc80000000000 */
[----:B---3--:R-:W-:-:S04]  /*0910*/  @P2 FADD R4, R4, R13 ;  /* 0x0000000d04042221 */ /* 0x008fc80000000000 */
[----:B----4-:R-:W-:-:S04]  /*0920*/  @P3 FADD R4, R4, R15 ;  /* 0x0000000f04043221 */ /* 0x010fc80000000000 */
[----:B-----5:R-:W-:-:S07]  /*0930*/  @P4 FADD R4, R4, R17 ;  /* 0x0000001104044221 */ /* 0x020fce0000000000 */
.L_x_3:
[----:B------:R-:W-:Y:S05]  /*0940*/  BRA.U !UP2, `(.L_x_4) ;  /* 0x000000010a4c7547 */ /* 0x000fea000b800000 */
[----:B------:R-:W0:Y:S01]  /*0950*/  LDCU UR7, c[0x0][0x394] ;  /* 0x00007280ff0777ac */ /* 0x000e220008000800 */
[----:B------:R-:W1:Y:S01]  /*0960*/  LDC.64 R6, c[0x0][0x380] ;  /* 0x0000e000ff067b82 */ /* 0x000e620000000a00 */
[----:B------:R-:W-:-:S04]  /*0970*/  VIADD R8, R2, UR6 ;  /* 0x0000000602087c36 */ /* 0x000fc80008000000 */
[C---:B------:R-:W-:Y:S01]  /*0980*/  VIADD R9, R8.reuse, 0x1 ;  /* 0x0000000108097836 */ /* 0x040fe20000000000 */
[----:B0-----:R-:W-:-:S04]  /*0990*/  ISETP.GE.AND P1, PT, R8, UR7, PT ;  /* 0x0000000708007c0c */ /* 0x001fc8000bf26270 */
[C---:B------:R-:W-:Y:S02]  /*09a0*/  ISETP.GE.AND P2, PT, R9.reuse, UR7, PT ;  /* 0x0000000709007c0c */ /* 0x040fe4000bf46270 */
[----:B------:R-:W-:Y:S02]  /*09b0*/  ISETP.GT.AND P1, PT, R8, -0x1, !P1 ;  /* 0xffffffff0800780c */ /* 0x000fe40004f24270 */
[----:B------:R-:W-:Y:S01]  /*09c0*/  ISETP.GT.AND P2, PT, R9, -0x1, !P2 ;  /* 0xffffffff0900780c */ /* 0x000fe20005744270 */
[----:B------:R-:W-:Y:S01]  /*09d0*/  IMAD R9, R11, UR7, R8 ;  /* 0x000000070b097c24 */ /* 0x000fe2000f8e0208 */
[----:B------:R-:W-:Y:S02]  /*09e0*/  PLOP3.LUT P1, PT, P0, P1, PT, 0x80, 0x8 ;  /* 0x000000000008781c */ /* 0x000fe40000723070 */
[----:B------:R-:W-:Y:S01]  /*09f0*/  PLOP3.LUT P2, PT, P0, P2, PT, 0x80, 0x8 ;  /* 0x000000000008781c */ /* 0x000fe20000745070 */
[----:B-1----:R-:W-:-:S10]  /*0a00*/  IMAD.WIDE R6, R9, 0x4, R6 ;  /* 0x0000000409067825 */ /* 0x002fd400078e0206 */
[----:B------:R-:W2:Y:S04]  /*0a10*/  @P1 LDG.E R9, desc[UR10][R6.64] ;  /* 0x0000000a06091981 */ /* 0x000ea8000c1e1900 */
[----:B------:R-:W3:Y:S01]  /*0a20*/  @P2 LDG.E R13, desc[UR10][R6.64+0x4] ;  /* 0x0000040a060d2981 */ /* 0x000ee2000c1e1900 */
[----:B------:R-:W-:Y:S01]  /*0a30*/  @P1 FADD R3, R3, 1 ;  /* 0x3f80000003031421 */ /* 0x000fe20000000000 */
[----:B------:R-:W-:-:S03]  /*0a40*/  UIADD3 UR6, UPT, UPT, UR6, 0x2, URZ ;  /* 0x0000000206067890 */ /* 0x000fc6000fffe0ff */
[----:B------:R-:W-:Y:S01]  /*0a50*/  @P2 FADD R3, R3, 1 ;  /* 0x3f80000003032421 */ /* 0x000fe20000000000 */
[----:B--2---:R-:W-:-:S04]  /*0a60*/  @P1 FADD R4, R4, R9 ;  /* 0x0000000904041221 */ /* 0x004fc80000000000 */
[----:B---3--:R-:W-:-:S07]  /*0a70*/  @P2 FADD R4, R4, R13 ;  /* 0x0000000d04042221 */ /* 0x008fce0000000000 */
.L_x_4:
[----:B------:R-:W-:Y:S01]  /*0a80*/  VIADD R8, R2, UR6 ;  /* 0x0000000602087c36 */ /* 0x000fe20008000000 */
[----:B------:R-:W-:Y:S04]  /*0a90*/  BSSY.RECONVERGENT B0, `(.L_x_5) ;  /* 0x000000b000007945 */ /* 0x000fe80003800200 */
[----:B------:R-:W-:-:S04]  /*0aa0*/  ISETP.GE.AND P1, PT, R8, UR12, PT ;  /* 0x0000000c08007c0c */ /* 0x000fc8000bf26270 */
[----:B------:R-:W-:-:S04]  /*0ab0*/  ISETP.GT.AND P1, PT, R8, -0x1, !P1 ;  /* 0xffffffff0800780c */ /* 0x000fc80004f24270 */
[----:B------:R-:W-:-:S13]  /*0ac0*/  PLOP3.LUT P1, PT, P0, P1, PT, 0x80, 0x8 ;  /* 0x000000000008781c */ /* 0x000fda0000723070 */
[----:B------:R-:W-:Y:S05]  /*0ad0*/  @!P1 BRA `(.L_x_6) ;  /* 0x0000000000189947 */ /* 0x000fea0003800000 */
[----:B------:R-:W0:Y:S01]  /*0ae0*/  LDC.64 R6, c[0x0][0x380] ;  /* 0x0000e000ff067b82 */ /* 0x000e220000000a00 */
[----:B------:R-:W-:-:S04]  /*0af0*/  IMAD R11, R11, UR12, R8 ;  /* 0x0000000c0b0b7c24 */ /* 0x000fc8000f8e0208 */
[----:B0-----:R-:W-:-:S06]  /*0b00*/  IMAD.WIDE R6, R11, 0x4, R6 ;  /* 0x000000040b067825 */ /* 0x001fcc00078e0206 */
[----:B------:R-:W2:Y:S01]  /*0b10*/  LDG.E R7, desc[UR10][R6.64] ;  /* 0x0000000a06077981 */ /* 0x000ea2000c1e1900 */
[----:B------:R-:W-:Y:S01]  /*0b20*/  FADD R3, R3, 1 ;  /* 0x3f80000003037421 */ /* 0x000fe20000000000 */
[----:B--2---:R-:W-:-:S07]  /*0b30*/  FADD R4, R4, R7 ;  /* 0x0000000704047221 */ /* 0x004fce0000000000 */
.L_x_6:
[----:B------:R-:W-:Y:S05]  /*0b40*/  BSYNC.RECONVERGENT B0 ;  /* 0x0000000000007941 */ /* 0x000fea0003800200 */
.L_x_5:
[----:B------:R-:W-:Y:S05]  /*0b50*/  BRA.U UP0, `(.L_x_7) ;  /* 0xfffffff500a07547 */ /* 0x000fea000b83ffff */
.L_x_0:
[----:B------:R-:W0:Y:S01]  /*0b60*/  MUFU.RCP R0, R3 ;  /* 0x0000000300007308 */ /* 0x000e220000001000 */
[----:B------:R-:W-:Y:S07]  /*0b70*/  BSSY.RECONVERGENT B0, `(.L_x_8) ;  /* 0x000000c000007945 */ /* 0x000fee0003800200 */
[----:B------:R-:W1:Y:S01]  /*0b80*/  FCHK P0, R4, R3 ;  /* 0x0000000304007302 */ /* 0x000e620000000000 */
[----:B0-----:R-:W-:-:S04]  /*0b90*/  FFMA R7, R0, -R3, 1 ;  /* 0x3f80000000077423 */ /* 0x001fc80000000803 */
[----:B------:R-:W-:-:S04]  /*0ba0*/  FFMA R0, R0, R7, R0 ;  /* 0x0000000700007223 */ /* 0x000fc80000000000 */
[----:B------:R-:W-:-:S04]  /*0bb0*/  FFMA R7, R0, R4, RZ ;  /* 0x0000000400077223 */ /* 0x000fc800000000ff */
[----:B------:R-:W-:-:S04]  /*0bc0*/  FFMA R6, R7, -R3, R4 ;  /* 0x8000000307067223 */ /* 0x000fc80000000004 */
[----:B------:R-:W-:Y:S01]  /*0bd0*/  FFMA R9, R0, R6, R7 ;  /* 0x0000000600097223 */ /* 0x000fe20000000007 */
[----:B-1----:R-:W-:Y:S06]  /*0be0*/  @!P0 BRA `(.L_x_9) ;  /* 0x0000000000108947 */ /* 0x002fec0003800000 */
[----:B------:R-:W-:Y:S01]  /*0bf0*/  IMAD.MOV.U32 R0, RZ, RZ, R4 ;  /* 0x000000ffff007224 */ /* 0x000fe200078e0004 */
[----:B------:R-:W-:-:S07]  /*0c00*/  MOV R4, 0xc20 ;  /* 0x00000c2000047802 */ /* 0x000fce0000000f00 */
[----:B------:R-:W-:Y:S05]  /*0c10*/  CALL.REL.NOINC `($__internal_0_$__cuda_sm3x_div_rn_noftz_f32_slowpath) ;  /* 0x0000000000207944 */ /* 0x000fea0003c00000 */
[----:B------:R-:W-:-:S07]  /*0c20*/  IMAD.MOV.U32 R9, RZ, RZ, R0 ;  /* 0x000000ffff097224 */ /* 0x000fce00078e0000 */
.L_x_9:
[----:B------:R-:W-:Y:S05]  /*0c30*/  BSYNC.RECONVERGENT B0 ;  /* 0x0000000000007941 */ /* 0x000fea0003800200 */
.L_x_8:
[----:B------:R-:W0:Y:S01]  /*0c40*/  LDC.64 R6, c[0x0][0x388] ;  /* 0x0000e200ff067b82 */ /* 0x000e220000000a00 */
[----:B------:R-:W1:Y:S02]  /*0c50*/  LDCU UR4, c[0x0][0x394] ;  /* 0x00007280ff0477ac */ /* 0x000e640008000800 */
[----:B-1----:R-:W-:-:S04]  /*0c60*/  IMAD R3, R5, UR4, R2 ;  /* 0x0000000405037c24 */ /* 0x002fc8000f8e0202 */
[----:B0-----:R-:W-:-:S05]  /*0c70*/  IMAD.WIDE R2, R3, 0x4, R6 ;  /* 0x0000000403027825 */ /* 0x001fca00078e0206 */
[----:B------:R-:W-:Y:S01]  /*0c80*/  STG.E desc[UR10][R2.64], R9 ;  /* 0x0000000902007986 */ /* 0x000fe2000c10190a */
[----:B------:R-:W-:Y:S05]  /*0c90*/  EXIT ;  /* 0x000000000000794d */ /* 0x000fea0003800000 */
        .weak           $__internal_0_$__cuda_sm3x_div_rn_noftz_f32_slowpath
        .type           $__internal_0_$__cuda_sm3x_div_rn_noftz_f32_slowpath,@function
        .size           $__internal_0_$__cuda_sm3x_div_rn_noftz_f32_slowpath,(.L_x_22 - $__internal_0_$__cuda_sm3x_div_rn_noftz_f32_slowpath)
$__internal_0_$__cuda_sm3x_div_rn_noftz_f32_slowpath:
[----:B------:R-:W-:Y:S01]  /*0ca0*/  SHF.R.U32.HI R7, RZ, 0x17, R3 ;  /* 0x00000017ff077819 */ /* 0x000fe20000011603 */
[----:B------:R-:W-:Y:S01]  /*0cb0*/  BSSY.RECONVERGENT B1, `(.L_x_10) ;  /* 0x0000062000017945 */ /* 0x000fe20003800200 */
[----:B------:R-:W-:Y:S02]  /*0cc0*/  SHF.R.U32.HI R6, RZ, 0x17, R0 ;  /* 0x00000017ff067819 */ /* 0x000fe40000011600 */
[----:B------:R-:W-:Y:S02]  /*0cd0*/  LOP3.LUT R12, R7, 0xff, RZ, 0xc0, !PT ;  /* 0x000000ff070c7812 */ /* 0x000fe400078ec0ff */
[----:B------:R-:W-:-:S03]  /*0ce0*/  LOP3.LUT R10, R6, 0xff, RZ, 0xc0, !PT ;  /* 0x000000ff060a7812 */ /* 0x000fc600078ec0ff */
[----:B------:R-:W-:Y:S02]  /*0cf0*/  VIADD R8, R12, 0xffffffff ;  /* 0xffffffff0c087836 */ /* 0x000fe40000000000 */
[----:B------:R-:W-:-:S03]  /*0d00*/  VIADD R7, R10, 0xffffffff ;  /* 0xffffffff0a077836 */ /* 0x000fc60000000000 */
[----:B------:R-:W-:-:S04]  /*0d10*/  ISETP.GT.U32.AND P0, PT, R8, 0xfd, PT ;  /* 0x000000fd0800780c */ /* 0x000fc80003f04070 */
[----:B------:R-:W-:-:S13]  /*0d20*/  ISETP.GT.U32.OR P0, PT, R7, 0xfd, P0 ;  /* 0x000000fd0700780c */ /* 0x000fda0000704470 */
[----:B------:R-:W-:Y:S01]  /*0d30*/  @!P0 MOV R6, RZ ;  /* 0x000000ff00068202 */ /* 0x000fe20000000f00 */
[----:B------:R-:W-:Y:S06]  /*0d40*/  @!P0 BRA `(.L_x_11) ;  /* 0x00000000005c8947 */ /* 0x000fec0003800000 */
[----:B------:R-:W-:Y:S02]  /*0d50*/  FSETP.GTU.FTZ.AND P0, PT, |R0|, +INF , PT ;  /* 0x7f8000000000780b */ /* 0x000fe40003f1c200 */
[----:B------:R-:W-:-:S04]  /*0d60*/  FSETP.GTU.FTZ.AND P1, PT, |R3|, +INF , PT ;  /* 0x7f8000000300780b */ /* 0x000fc80003f3c200 */
[----:B------:R-:W-:-:S13]  /*0d70*/  PLOP3.LUT P0, PT, P0, P1, PT, 0xf8, 0x8f ;  /* 0x00000000008f781c */ /* 0x000fda0000703f70 */
[----:B------:R-:W-:Y:S05]  /*0d80*/  @P0 BRA `(.L_x_12) ;  /* 0x00000004004c0947 */ /* 0x000fea0003800000 */
[----:B------:R-:W-:-:S13]  /*0d90*/  LOP3.LUT P0, RZ, R3, 0x7fffffff, R0, 0xc8, !PT ;  /* 0x7fffffff03ff7812 */ /* 0x000fda000780c800 */
[----:B------:R-:W-:Y:S05]  /*0da0*/  @!P0 BRA `(.L_x_13) ;  /* 0x00000004003c8947 */ /* 0x000fea0003800000 */
[C---:B------:R-:W-:Y:S02]  /*0db0*/  FSETP.NEU.FTZ.AND P0, PT, |R0|.reuse, +INF , PT ;  /* 0x7f8000000000780b */ /* 0x040fe40003f1d200 */
[----:B------:R-:W-:Y:S02]  /*0dc0*/  FSETP.NEU.FTZ.AND P2, PT, |R3|, +INF , PT ;  /* 0x7f8000000300780b */ /* 0x000fe40003f5d200 */
[----:B------:R-:W-:-:S11]  /*0dd0*/  FSETP.NEU.FTZ.AND P1, PT, |R0|, +INF , PT ;  /* 0x7f8000000000780b */ /* 0x000fd60003f3d200 */
[----:B------:R-:W-:Y:S05]  /*0de0*/  @!P2 BRA !P0, `(.L_x_13) ;  /* 0x00000004002ca947 */ /* 0x000fea0004000000 */
[----:B------:R-:W-:-:S04]  /*0df0*/  LOP3.LUT P0, RZ, R0, 0x7fffffff, RZ, 0xc0, !PT ;  /* 0x7fffffff00ff7812 */ /* 0x000fc8000780c0ff */
[----:B------:R-:W-:-:S13]  /*0e00*/  PLOP3.LUT P0, PT, P2, P0, PT, 0x2f, 0xf2 ;  /* 0x0000000000f2781c */ /* 0x000fda0001700577 */
[----:B------:R-:W-:Y:S05]  /*0e10*/  @P0 BRA `(.L_x_14) ;  /* 0x0000000400180947 */ /* 0x000fea0003800000 */
[----:B------:R-:W-:-:S04]  /*0e20*/  LOP3.LUT P0, RZ, R3, 0x7fffffff, RZ, 0xc0, !PT ;  /* 0x7fffffff03ff7812 */ /* 0x000fc8000780c0ff */
[----:B------:R-:W-:-:S13]  /*0e30*/  PLOP3.LUT P0, PT, P1, P0, PT, 0x2f, 0xf2 ;  /* 0x0000000000f2781c */ /* 0x000fda0000f00577 */
[----:B------:R-:W-:Y:S05]  /*0e40*/  @P0 BRA `(.L_x_15) ;  /* 0x0000000400000947 */ /* 0x000fea0003800000 */
[----:B------:R-:W-:Y:S02]  /*0e50*/  ISETP.GE.AND P0, PT, R7, RZ, PT ;  /* 0x000000ff0700720c */ /* 0x000fe40003f06270 */
[----:B------:R-:W-:-:S11]  /*0e60*/  ISETP.GE.AND P1, PT, R8, RZ, PT ;  /* 0x000000ff0800720c */ /* 0x000fd60003f26270 */
[----:B------:R-:W-:Y:S02]  /*0e70*/  @P0 IMAD.MOV.U32 R6, RZ, RZ, RZ ;  /* 0x000000ffff060224 */ /* 0x000fe400078e00ff */
[----:B------:R-:W-:Y:S01]  /*0e80*/  @!P0 FFMA R0, R0, 1.84467440737095516160e+19, RZ ;  /* 0x5f80000000008823 */ /* 0x000fe200000000ff */
[----:B------:R-:W-:Y:S02]  /*0e90*/  @!P0 IMAD.MOV.U32 R6, RZ, RZ, -0x40 ;  /* 0xffffffc0ff068424 */ /* 0x000fe400078e00ff */
[----:B------:R-:W-:Y:S02]  /*0ea0*/  @!P1 FFMA R3, R3, 1.84467440737095516160e+19, RZ ;  /* 0x5f80000003039823 */ /* 0x000fe400000000ff */
[----:B------:R-:W-:-:S07]  /*0eb0*/  @!P1 VIADD R6, R6, 0x40 ;  /* 0x0000004006069836 */ /* 0x000fce0000000000 */
.L_x_11:
[----:B------:R-:W-:Y:S01]  /*0ec0*/  LEA R8, R12, 0xc0800000, 0x17 ;  /* 0xc08000000c087811 */ /* 0x000fe200078eb8ff */
[----:B------:R-:W-:Y:S04]  /*0ed0*/  BSSY.RECONVERGENT B2, `(.L_x_16) ;  /* 0x0000036000027945 */ /* 0x000fe80003800200 */
[----:B------:R-:W-:Y:S02]  /*0ee0*/  IMAD.IADD R8, R3, 0x1, -R8 ;  /* 0x0000000103087824 */ /* 0x000fe400078e0a08 */
[----:B------:R-:W-:Y:S02]  /*0ef0*/  VIADD R3, R10, 0xffffff81 ;  /* 0xffffff810a037836 */ /* 0x000fe40000000000 */
[----:B------:R-:W0:Y:S01]  /*0f00*/  MUFU.RCP R7, R8 ;  /* 0x0000000800077308 */ /* 0x000e220000001000 */
[----:B------:R-:W-:Y:S01]  /*0f10*/  FADD.FTZ R9, -R8, -RZ ;  /* 0x800000ff08097221 */ /* 0x000fe20000010100 */
[----:B------:R-:W-:-:S03]  /*0f20*/  IMAD R0, R3, -0x800000, R0 ;  /* 0xff80000003007824 */ /* 0x000fc600078e0200 */
[----:B0-----:R-:W-:-:S04]  /*0f30*/  FFMA R10, R7, R9, 1 ;  /* 0x3f800000070a7423 */ /* 0x001fc80000000009 */
[----:B------:R-:W-:-:S04]  /*0f40*/  FFMA R14, R7, R10, R7 ;  /* 0x0000000a070e7223 */ /* 0x000fc80000000007 */
[----:B------:R-:W-:-:S04]  /*0f50*/  FFMA R7, R0, R14, RZ ;  /* 0x0000000e00077223 */ /* 0x000fc800000000ff */
[----:B------:R-:W-:-:S04]  /*0f60*/  FFMA R10, R9, R7, R0 ;  /* 0x00000007090a7223 */ /* 0x000fc80000000000 */
[----:B------:R-:W-:Y:S01]  /*0f70*/  FFMA R11, R14, R10, R7 ;  /* 0x0000000a0e0b7223 */ /* 0x000fe20000000007 */
[----:B------:R-:W-:-:S03]  /*0f80*/  IADD3 R7, PT, PT, R3, 0x7f, -R12 ;  /* 0x0000007f03077810 */ /* 0x000fc60007ffe80c */
[----:B------:R-:W-:Y:S02]  /*0f90*/  FFMA R10, R9, R11, R0 ;  /* 0x0000000b090a7223 */ /* 0x000fe40000000000 */
[----:B------:R-:W-:Y:S02]  /*0fa0*/  IMAD.IADD R7, R7, 0x1, R6 ;  /* 0x0000000107077824 */ /* 0x000fe400078e0206 */
[----:B------:R-:W-:-:S05]  /*0fb0*/  FFMA R0, R14, R10, R11 ;  /* 0x0000000a0e007223 */ /* 0x000fca000000000b */
[----:B------:R-:W-:-:S04]  /*0fc0*/  SHF.R.U32.HI R3, RZ, 0x17, R0 ;  /* 0x00000017ff037819 */ /* 0x000fc80000011600 */
[----:B------:R-:W-:-:S05]  /*0fd0*/  LOP3.LUT R3, R3, 0xff, RZ, 0xc0, !PT ;  /* 0x000000ff03037812 */ /* 0x000fca00078ec0ff */
[----:B------:R-:W-:-:S05]  /*0fe0*/  IMAD.IADD R9, R3, 0x1, R7 ;  /* 0x0000000103097824 */ /* 0x000fca00078e0207 */
[----:B------:R-:W-:-:S04]  /*0ff0*/  IADD3 R3, PT, PT, R9, -0x1, RZ ;  /* 0xffffffff09037810 */ /* 0x000fc80007ffe0ff */
[----:B------:R-:W-:-:S13]  /*1000*/  ISETP.GE.U32.AND P0, PT, R3, 0xfe, PT ;  /* 0x000000fe0300780c */ /* 0x000fda0003f06070 */
[----:B------:R-:W-:Y:S05]  /*1010*/  @!P0 BRA `(.L_x_17) ;  /* 0x0000000000808947 */ /* 0x000fea0003800000 */
[----:B------:R-:W-:-:S13]  /*1020*/  ISETP.GT.AND P0, PT, R9, 0xfe, PT ;  /* 0x000000fe0900780c */ /* 0x000fda0003f04270 */
[----:B------:R-:W-:Y:S05]  /*1030*/  @P0 BRA `(.L_x_18) ;  /* 0x00000000006c0947 */ /* 0x000fea0003800000 */
[----:B------:R-:W-:-:S13]  /*1040*/  ISETP.GE.AND P0, PT, R9, 0x1, PT ;  /* 0x000000010900780c */ /* 0x000fda0003f06270 */
[----:B------:R-:W-:Y:S05]  /*1050*/  @P0 BRA `(.L_x_19) ;  /* 0x0000000000740947 */ /* 0x000fea0003800000 */
[----:B------:R-:W-:Y:S02]  /*1060*/  ISETP.GE.AND P0, PT, R9, -0x18, PT ;  /* 0xffffffe80900780c */ /* 0x000fe40003f06270 */
[----:B------:R-:W-:-:S11]  /*1070*/  LOP3.LUT R0, R0, 0x80000000, RZ, 0xc0, !PT ;  /* 0x8000000000007812 */ /* 0x000fd600078ec0ff */
[----:B------:R-:W-:Y:S05]  /*1080*/  @!P0 BRA `(.L_x_19) ;  /* 0x0000000000688947 */ /* 0x000fea0003800000 */
[CCC-:B------:R-:W-:Y:S01]  /*1090*/  FFMA.RZ R3, R14.reuse, R10.reuse, R11.reuse ;  /* 0x0000000a0e037223 */ /* 0x1c0fe2000000c00b */
[C---:B------:R-:W-:Y:S02]  /*10a0*/  VIADD R8, R9.reuse, 0x20 ;  /* 0x0000002009087836 */ /* 0x040fe40000000000 */
[CCC-:B------:R-:W-:Y:S01]  /*10b0*/  FFMA.RM R6, R14.reuse, R10.reuse, R11.reuse ;  /* 0x0000000a0e067223 */ /* 0x1c0fe2000000400b */
[----:B------:R-:W-:Y:S02]  /*10c0*/  ISETP.NE.AND P2, PT, R9, RZ, PT ;  /* 0x000000ff0900720c */ /* 0x000fe40003f45270 */
[----:B------:R-:W-:Y:S01]  /*10d0*/  LOP3.LUT R7, R3, 0x7fffff, RZ, 0xc0, !PT ;  /* 0x007fffff03077812 */ /* 0x000fe200078ec0ff */
[----:B------:R-:W-:Y:S01]  /*10e0*/  FFMA.RP R3, R14, R10, R11 ;  /* 0x0000000a0e037223 */ /* 0x000fe2000000800b */
[----:B------:R-:W-:Y:S01]  /*10f0*/  ISETP.NE.AND P1, PT, R9, RZ, PT ;  /* 0x000000ff0900720c */ /* 0x000fe20003f25270 */
[----:B------:R-:W-:Y:S01]  /*1100*/  IMAD.MOV R9, RZ, RZ, -R9 ;  /* 0x000000ffff097224 */ /* 0x000fe200078e0a09 */
[----:B------:R-:W-:-:S02]  /*1110*/  LOP3.LUT R7, R7, 0x800000, RZ, 0xfc, !PT ;  /* 0x0080000007077812 */ /* 0x000fc400078efcff */
[----:B------:R-:W-:Y:S02]  /*1120*/  FSETP.NEU.FTZ.AND P0, PT, R3, R6, PT ;  /* 0x000000060300720b */ /* 0x000fe40003f1d000 */
[----:B------:R-:W-:Y:S02]  /*1130*/  SHF.L.U32 R8, R7, R8, RZ ;  /* 0x0000000807087219 */ /* 0x000fe400000006ff */
[----:B------:R-:W-:Y:S02]  /*1140*/  SEL R6, R9, RZ, P2 ;  /* 0x000000ff09067207 */ /* 0x000fe40001000000 */
[----:B------:R-:W-:Y:S02]  /*1150*/  ISETP.NE.AND P1, PT, R8, RZ, P1 ;  /* 0x000000ff0800720c */ /* 0x000fe40000f25270 */
[----:B------:R-:W-:Y:S02]  /*1160*/  SHF.R.U32.HI R6, RZ, R6, R7 ;  /* 0x00000006ff067219 */ /* 0x000fe40000011607 */
[----:B------:R-:W-:-:S02]  /*1170*/  PLOP3.LUT P0, PT, P0, P1, PT, 0xf8, 0x8f ;  /* 0x00000000008f781c */ /* 0x000fc40000703f70 */
[----:B------:R-:W-:Y:S02]  /*1180*/  SHF.R.U32.HI R8, RZ, 0x1, R6 ;  /* 0x00000001ff087819 */ /* 0x000fe40000011606 */
[----:B------:R-:W-:-:S04]  /*1190*/  SEL R3, RZ, 0x1, !P0 ;  /* 0x00000001ff037807 */ /* 0x000fc80004000000 */
[----:B------:R-:W-:-:S04]  /*11a0*/  LOP3.LUT R3, R3, 0x1, R8, 0xf8, !PT ;  /* 0x0000000103037812 */ /* 0x000fc800078ef808 */
[----:B------:R-:W-:-:S05]  /*11b0*/  LOP3.LUT R3, R3, R6, RZ, 0xc0, !PT ;  /* 0x0000000603037212 */ /* 0x000fca00078ec0ff */
[----:B------:R-:W-:-:S05]  /*11c0*/  IMAD.IADD R3, R8, 0x1, R3 ;  /* 0x0000000108037824 */ /* 0x000fca00078e0203 */
[----:B------:R-:W-:Y:S01]  /*11d0*/  LOP3.LUT R0, R3, R0, RZ, 0xfc, !PT ;  /* 0x0000000003007212 */ /* 0x000fe200078efcff */
[----:B------:R-:W-:Y:S06]  /*11e0*/  BRA `(.L_x_19) ;  /* 0x0000000000107947 */ /* 0x000fec0003800000 */
.L_x_18:
[----:B------:R-:W-:-:S04]  /*11f0*/  LOP3.LUT R0, R0, 0x80000000, RZ, 0xc0, !PT ;  /* 0x8000000000007812 */ /* 0x000fc800078ec0ff */
[----:B------:R-:W-:Y:S01]  /*1200*/  LOP3.LUT R0, R0, 0x7f800000, RZ, 0xfc, !PT ;  /* 0x7f80000000007812 */ /* 0x000fe200078efcff */
[----:B------:R-:W-:Y:S06]  /*1210*/  BRA `(.L_x_19) ;  /* 0x0000000000047947 */ /* 0x000fec0003800000 */
.L_x_17:
[----:B------:R-:W-:-:S07]  /*1220*/  IMAD R0, R7, 0x800000, R0 ;  /* 0x0080000007007824 */ /* 0x000fce00078e0200 */
.L_x_19:
[----:B------:R-:W-:Y:S05]  /*1230*/  BSYNC.RECONVERGENT B2 ;  /* 0x0000000000027941 */ /* 0x000fea0003800200 */
.L_x_16:
[----:B------:R-:W-:Y:S05]  /*1240*/  BRA `(.L_x_20) ;  /* 0x0000000000207947 */ /* 0x000fea0003800000 */
.L_x_15:
[----:B------:R-:W-:-:S04]  /*1250*/  LOP3.LUT R0, R3, 0x80000000, R0, 0x48, !PT ;  /* 0x8000000003007812 */ /* 0x000fc800078e4800 */
[----:B------:R-:W-:Y:S01]  /*1260*/  LOP3.LUT R0, R0, 0x7f800000, RZ, 0xfc, !PT ;  /* 0x7f80000000007812 */ /* 0x000fe200078efcff */
[----:B------:R-:W-:Y:S06]  /*1270*/  BRA `(.L_x_20) ;  /* 0x0000000000147947 */ /* 0x000fec0003800000 */
.L_x_14:
[----:B------:R-:W-:Y:S01]  /*1280*/  LOP3.LUT R0, R3, 0x80000000, R0, 0x48, !PT ;  /* 0x8000000003007812 */ /* 0x000fe200078e4800 */
[----:B------:R-:W-:Y:S06]  /*1290*/  BRA `(.L_x_20) ;  /* 0x00000000000c7947 */ /* 0x000fec0003800000 */
.L_x_13:
[----:B------:R-:W0:Y:S01]  /*12a0*/  MUFU.RSQ R0, -QNAN ;  /* 0xffc0000000007908 */ /* 0x000e220000001400 */
[----:B------:R-:W-:Y:S05]  /*12b0*/  BRA `(.L_x_20) ;  /* 0x0000000000047947 */ /* 0x000fea0003800000 */
.L_x_12:
[----:B------:R-:W-:-:S07]  /*12c0*/  FADD.FTZ R0, R0, R3 ;  /* 0x0000000300007221 */ /* 0x000fce0000010000 */
.L_x_20:
[----:B------:R-:W-:Y:S05]  /*12d0*/  BSYNC.RECONVERGENT B1 ;  /* 0x0000000000017941 */ /* 0x000fea0003800200 */
.L_x_10:
[----:B------:R-:W-:Y:S02]  /*12e0*/  IMAD.MOV.U32 R6, RZ, RZ, R4 ;  /* 0x000000ffff067224 */ /* 0x000fe400078e0004 */
[----:B------:R-:W-:-:S04]  /*12f0*/  IMAD.MOV.U32 R7, RZ, RZ, 0x0 ;  /* 0x00000000ff077424 */ /* 0x000fc800078e00ff */
[----:B0-----:R-:W-:Y:S05]  /*1300*/  RET.REL.NODEC R6 `(_Z10blur_imagePfS_iii) ;  /* 0xffffffec063c7950 */ /* 0x001fea0003c3ffff */
.L_x_21:
[----:B------:R-:W-:-:S00]  /*1310*/  BRA `(.L_x_21) ;  /* 0xfffffffc00fc7947 */ /* 0x000fc0000383ffff */
[----:B------:R-:W-:-:S00]  /*1320*/  NOP ;  /* 0x0000000000007918 */ /* 0x000fc00000000000 */
        /* <DEDUP_REMOVED lines=13> */
.L_x_22:


//--------------------- .nv.shared.reserved.0     --------------------------
	.section	.nv.shared.reserved.0,"aw",@nobits
	.weak		__nv_reservedSMEM_offset_0_alias
	.size		__nv_reservedSMEM_offset_0_alias, 0, 64
	.other		__nv_reservedSMEM_offset_0_alias,@"STO_CUDA_RESERVED_SHARED STV_DEFAULT"
__nv_reservedSMEM_offset_0_alias:
	.zero		0
	.zero		64


//--------------------- .nv.constant0._Z10blur_imagePfS_iii --------------------------
	.section	.nv.constant0._Z10blur_imagePfS_iii,"a",@progbits
	.sectionflags	@""
	.align	4
.nv.constant0._Z10blur_imagePfS_iii:
	.zero		924


//--------------------- SYMBOLS --------------------------

	.type		.nv.reservedSmem.offset0,@object
	.size		.nv.reservedSmem.offset0,0x4
